//
// Generated by NVIDIA NVVM Compiler
//
// Compiler Build ID: CL-36424714
// Cuda compilation tools, release 13.0, V13.0.88
// Based on NVVM 20.0.0
//

.version 9.0
.target sm_100
.address_size 64

	// .globl	_Z7myprintv
.extern .func  (.param .b32 func_retval0) vprintf
(
	.param .b64 vprintf_param_0,
	.param .b64 vprintf_param_1
)
;
.global .align 1 .b8 $str[99] = {66, 108, 111, 99, 107, 32, 73, 68, 32, 120, 58, 32, 37, 100, 44, 32, 66, 108, 111, 99, 107, 32, 73, 68, 32, 121, 58, 32, 37, 100, 44, 32, 66, 108, 111, 99, 107, 32, 73, 68, 32, 122, 58, 32, 37, 100, 44, 32, 84, 104, 114, 101, 97, 100, 32, 73, 68, 32, 120, 58, 32, 37, 100, 44, 32, 84, 104, 114, 101, 97, 100, 32, 73, 68, 32, 121, 58, 32, 37, 100, 44, 32, 84, 104, 114, 101, 97, 100, 32, 73, 68, 32, 122, 58, 32, 37, 100, 10};

.visible .entry _Z7myprintv()
{
	.local .align 8 .b8 	__local_depot0[24];
	.reg .b64 	%SP;
	.reg .b64 	%SPL;
	.reg .b32 	%r<9>;
	.reg .b64 	%rd<5>;

	mov.u64 	%SPL, __local_depot0;
	cvta.local.u64 	%SP, %SPL;
	add.u64 	%rd1, %SP, 0;
	add.u64 	%rd2, %SPL, 0;
	mov.u32 	%r1, %ctaid.x;
	mov.u32 	%r2, %ctaid.y;
	mov.u32 	%r3, %ctaid.z;
	mov.u32 	%r4, %tid.x;
	mov.u32 	%r5, %tid.y;
	mov.u32 	%r6, %tid.z;
	st.local.v2.u32 	[%rd2], {%r1, %r2};
	st.local.v2.u32 	[%rd2+8], {%r3, %r4};
	st.local.v2.u32 	[%rd2+16], {%r5, %r6};
	mov.u64 	%rd3, $str;
	cvta.global.u64 	%rd4, %rd3;
	{ // callseq 0, 0
	.param .b64 param0;
	st.param.b64 	[param0], %rd4;
	.param .b64 param1;
	st.param.b64 	[param1], %rd1;
	.param .b32 retval0;
	call.uni (retval0), 
	vprintf, 
	(
	param0, 
	param1
	);
	ld.param.b32 	%r7, [retval0];
	} // callseq 0
	ret;

}


// ===== COMPILED SASS (sm_100) =====

	.target	sm_100

	.elftype	@"ET_EXEC"


//--------------------- .note.nv.tkinfo           --------------------------
	.section	.note.nv.tkinfo,"",@"SHT_NOTE"
	.sectionflags	@"SHF_NOTE_NV_TKINFO"
	.tkinfo
        /*0018*/ 	.word	0x00000002
        /*0030*/ 	.string	""
        /*0030*/ 	.string	"ptxas"
        /*0030*/ 	.string	"Cuda compilation tools, release 13.0, V13.0.88"
        /*0030*/ 	.string	"Build cuda_13.0.r13.0/compiler.36424714_0"
        /*0030*/ 	.string	"-arch sm_100 -m 64 "



//--------------------- .note.nv.cuinfo           --------------------------
	.section	.note.nv.cuinfo,"",@"SHT_NOTE"
	.sectionflags	@"SHF_NOTE_NV_CUINFO"
        /*0018*/ 	.short	0x0002
        /*001a*/ 	.short	0x0064
        /*001c*/ 	.short	0x0082
	.zero		2


//--------------------- .nv.info                  --------------------------
	.section	.nv.info,"",@"SHT_CUDA_INFO"
	.align	4


	//----- nvinfo : EIATTR_REGCOUNT
	.align		4
        /*0000*/ 	.byte	0x04, 0x2f
        /*0002*/ 	.short	(.L_2 - .L_1)
	.align		4
.L_1:
        /*0004*/ 	.word	index@(_Z7myprintv)
        /*0008*/ 	.word	0x00000018


	//----- nvinfo : EIATTR_FRAME_SIZE
	.align		4
.L_2:
        /*000c*/ 	.byte	0x04, 0x11
        /*000e*/ 	.short	(.L_4 - .L_3)
	.align		4
.L_3:
        /*0010*/ 	.word	index@(_Z7myprintv)
        /*0014*/ 	.word	0x00000018


	//----- nvinfo : EIATTR_MIN_STACK_SIZE
	.align		4
.L_4:
        /*0018*/ 	.byte	0x04, 0x12
        /*001a*/ 	.short	(.L_6 - .L_5)
	.align		4
.L_5:
        /*001c*/ 	.word	index@(_Z7myprintv)
        /*0020*/ 	.word	0x00000018
.L_6:


//--------------------- .nv.compat                --------------------------
	.section	.nv.compat,"",@"SHT_CUDA_COMPAT_INFO"
	.align	4
        /*0000*/ 	.byte	0x02, 0x09, 0x00, 0x00, 0x02, 0x02, 0x01, 0x00, 0x02, 0x05, 0x05, 0x00, 0x03, 0x07, 0x01, 0x01
        /*0010*/ 	.byte	0x02, 0x03, 0x00, 0x00, 0x02, 0x06, 0x01, 0x00, 0x04, 0x0b, 0x08, 0x00, 0x09, 0x00, 0x00, 0x00
        /*0020*/ 	.byte	0x00, 0x00, 0x00, 0x00


//--------------------- .nv.info._Z7myprintv      --------------------------
	.section	.nv.info._Z7myprintv,"",@"SHT_CUDA_INFO"
	.sectionflags	@""
	.align	4


	//----- nvinfo : EIATTR_CUDA_API_VERSION
	.align		4
        /*0000*/ 	.byte	0x04, 0x37
        /*0002*/ 	.short	(.L_8 - .L_7)
.L_7:
        /*0004*/ 	.word	0x00000082


	//----- nvinfo : EIATTR_SPARSE_MMA_MASK
	.align		4
.L_8:
        /*0008*/ 	.byte	0x03, 0x50
        /*000a*/ 	.short	0x0000


	//----- nvinfo : EIATTR_MAXREG_COUNT
	.align		4
        /*000c*/ 	.byte	0x03, 0x1b
        /*000e*/ 	.short	0x00ff


	//----- nvinfo : EIATTR_EXTERNS
	.align		4
        /*0010*/ 	.byte	0x04, 0x0f
        /*0012*/ 	.short	(.L_10 - .L_9)


	//   ....[0]....
	.align		4
.L_9:
        /*0014*/ 	.word	index@(vprintf)


	//----- nvinfo : EIATTR_MERCURY_ISA_VERSION
	.align		4
.L_10:
        /*0018*/ 	.byte	0x03, 0x5f
        /*001a*/ 	.short	0x0101


	//----- nvinfo : EIATTR_VRC_CTA_INIT_COUNT
	.align		4
        /*001c*/ 	.byte	0x02, 0x4a
	.zero		1
	.zero		1


	//----- nvinfo : EIATTR_SYSCALL_OFFSETS
	.align		4
        /*0020*/ 	.byte	0x04, 0x46
        /*0022*/ 	.short	(.L_12 - .L_11)


	//   ....[0]....
.L_11:
        /*0024*/ 	.word	0x00000150


	//----- nvinfo : EIATTR_EXIT_INSTR_OFFSETS
	.align		4
.L_12:
        /*0028*/ 	.byte	0x04, 0x1c
        /*002a*/ 	.short	(.L_14 - .L_13)


	//   ....[0]....
.L_13:
        /*002c*/ 	.word	0x00000160


	//----- nvinfo : EIATTR_SW_WAR
	.align		4
.L_14:
        /*0030*/ 	.byte	0x04, 0x36
        /*0032*/ 	.short	(.L_16 - .L_15)
.L_15:
        /*0034*/ 	.word	0x00000008
.L_16:


//--------------------- .nv.callgraph             --------------------------
	.section	.nv.callgraph,"",@"SHT_CUDA_CALLGRAPH"
	.align	4
	.sectionentsize	8
	.align		4
        /*0000*/ 	.word	0x00000000
	.align		4
        /*0004*/ 	.word	0xffffffff
	.align		4
        /*0008*/ 	.word	index@(_Z7myprintv)
	.align		4
        /*000c*/ 	.word	index@(vprintf)
	.align		4
        /*0010*/ 	.word	0x00000000
	.align		4
        /*0014*/ 	.word	0xfffffffe
	.align		4
        /*0018*/ 	.word	0x00000000
	.align		4
        /*001c*/ 	.word	0xfffffffd
	.align		4
        /*0020*/ 	.word	0x00000000
	.align		4
        /*0024*/ 	.word	0xfffffffc


//--------------------- .nv.constant4             --------------------------
	.section	.nv.constant4,"a",@progbits
	.align	8
	.align		8
.nv.constant4:
        /*0000*/ 	.dword	vprintf
	.align		8
        /*0008*/ 	.dword	$str


//--------------------- .text._Z7myprintv         --------------------------
	.section	.text._Z7myprintv,"ax",@progbits
	.align	128
        .global         _Z7myprintv
        .type           _Z7myprintv,@function
        .size           _Z7myprintv,(.L_x_2 - _Z7myprintv)
        .other          _Z7myprintv,@"STO_CUDA_ENTRY STV_DEFAULT"
_Z7myprintv:
.text._Z7myprintv:
[----:B------:R-:W0:Y:S01]  /*0000*/  LDC R1, c[0x0][0x37c] ;  /* 0x0000df00ff017b82 */ /* 0x000e220000000800 */
[----:B------:R-:W1:Y:S01]  /*0010*/  S2R R8, SR_CTAID.X ;  /* 0x0000000000087919 */ /* 0x000e620000002500 */
[----:B0-----:R-:W-:Y:S01]  /*0020*/  VIADD R1, R1, 0xffffffe8 ;  /* 0xffffffe801017836 */ /* 0x001fe20000000000 */
[----:B------:R-:W-:Y:S01]  /*0030*/  MOV R0, 0x0 ;  /* 0x0000000000007802 */ /* 0x000fe20000000f00 */
[----:B------:R-:W0:Y:S01]  /*0040*/  LDCU UR4, c[0x0][0x2f8] ;  /* 0x00005f00ff0477ac */ /* 0x000e220008000800 */
[----:B------:R-:W1:Y:S03]  /*0050*/  S2R R9, SR_CTAID.Y ;  /* 0x0000000000097919 */ /* 0x000e660000002600 */
[----:B------:R2:W3:Y:S01]  /*0060*/  LDC.64 R2, c[0x4][R0] ;  /* 0x0100000000027b82 */ /* 0x0004e20000000a00 */
[----:B------:R-:W4:Y:S01]  /*0070*/  LDCU.64 UR6, c[0x4][0x8] ;  /* 0x01000100ff0677ac */ /* 0x000f220008000a00 */
[----:B------:R-:W5:Y:S01]  /*0080*/  S2R R10, SR_CTAID.Z ;  /* 0x00000000000a7919 */ /* 0x000f620000002700 */
[----:B------:R-:W2:Y:S01]  /*0090*/  LDCU UR5, c[0x0][0x2fc] ;  /* 0x00005f80ff0577ac */ /* 0x000ea20008000800 */
[----:B------:R-:W5:Y:S01]  /*00a0*/  S2R R11, SR_TID.X ;  /* 0x00000000000b7919 */ /* 0x000f620000002100 */
[----:B------:R-:W5:Y:S01]  /*00b0*/  S2R R12, SR_TID.Y ;  /* 0x00000000000c7919 */ /* 0x000f620000002200 */
[----:B------:R-:W5:Y:S01]  /*00c0*/  S2R R13, SR_TID.Z ;  /* 0x00000000000d7919 */ /* 0x000f620000002300 */
[----:B0-----:R-:W-:Y:S01]  /*00d0*/  IADD3 R6, P0, PT, R1, UR4, RZ ;  /* 0x0000000401067c10 */ /* 0x001fe2000ff1e0ff */
[----:B----4-:R-:W-:Y:S01]  /*00e0*/  IMAD.U32 R4, RZ, RZ, UR6 ;  /* 0x00000006ff047e24 */ /* 0x010fe2000f8e00ff */
[----:B------:R-:W-:-:S03]  /*00f0*/  MOV R5, UR7 ;  /* 0x0000000700057c02 */ /* 0x000fc60008000f00 */
[----:B--2---:R-:W-:Y:S01]  /*0100*/  IMAD.X R7, RZ, RZ, UR5, P0 ;  /* 0x00000005ff077e24 */ /* 0x004fe200080e06ff */
[----:B-1----:R0:W-:Y:S04]  /*0110*/  STL.64 [R1], R8 ;  /* 0x0000000801007387 */ /* 0x0021e80000100a00 */
[----:B-----5:R0:W-:Y:S04]  /*0120*/  STL.64 [R1+0x8], R10 ;  /* 0x0000080a01007387 */ /* 0x0201e80000100a00 */
[----:B------:R0:W-:Y:S02]  /*0130*/  STL.64 [R1+0x10], R12 ;  /* 0x0000100c01007387 */ /* 0x0001e40000100a00 */
[----:B------:R-:W-:-:S07]  /*0140*/  LEPC R20, `(.L_x_0) ;  /* 0x000000001014794e */ /* 0x000fce0000000000 */
[----:B0--3--:R-:W-:Y:S05]  /*0150*/  CALL.ABS.NOINC R2 ;  /* 0x0000000002007343 */ /* 0x009fea0003c00000 */
.L_x_0:
[----:B------:R-:W-:Y:S05]  /*0160*/  EXIT ;  /* 0x000000000000794d */ /* 0x000fea0003800000 */
.L_x_1:
[----:B------:R-:W-:-:S00]  /*0170*/  BRA `(.L_x_1) ;  /* 0xfffffffc00fc7947 */ /* 0x000fc0000383ffff */
[----:B------:R-:W-:-:S00]  /*0180*/  NOP ;  /* 0x0000000000007918 */ /* 0x000fc00000000000 */
[----:B------:R-:W-:-:S00]  /*0190*/  NOP ;  /* 0x0000000000007918 */ /* 0x000fc00000000000 */
[----:B------:R-:W-:-:S00]  /*01a0*/  NOP ;  /* 0x0000000000007918 */ /* 0x000fc00000000000 */
[----:B------:R-:W-:-:S00]  /*01b0*/  NOP ;  /* 0x0000000000007918 */ /* 0x000fc00000000000 */
[----:B------:R-:W-:-:S00]  /*01c0*/  NOP ;  /* 0x0000000000007918 */ /* 0x000fc00000000000 */
[----:B------:R-:W-:-:S00]  /*01d0*/  NOP ;  /* 0x0000000000007918 */ /* 0x000fc00000000000 */
[----:B------:R-:W-:-:S00]  /*01e0*/  NOP ;  /* 0x0000000000007918 */ /* 0x000fc00000000000 */
[----:B------:R-:W-:-:S00]  /*01f0*/  NOP ;  /* 0x0000000000007918 */ /* 0x000fc00000000000 */
.L_x_2:


//--------------------- .nv.global.init           --------------------------
	.section	.nv.global.init,"aw",@progbits
.nv.global.init:
	.type		$str,@object
	.size		$str,(.L_0 - $str)
$str:
        /*0000*/ 	.byte	0x42, 0x6c, 0x6f, 0x63, 0x6b, 0x20, 0x49, 0x44, 0x20, 0x78, 0x3a, 0x20, 0x25, 0x64, 0x2c, 0x20
        /*0010*/ 	.byte	0x42, 0x6c, 0x6f, 0x63, 0x6b, 0x20, 0x49, 0x44, 0x20, 0x79, 0x3a, 0x20, 0x25, 0x64, 0x2c, 0x20
        /*0020*/ 	.byte	0x42, 0x6c, 0x6f, 0x63, 0x6b, 0x20, 0x49, 0x44, 0x20, 0x7a, 0x3a, 0x20, 0x25, 0x64, 0x2c, 0x20
        /*0030*/ 	.byte	0x54, 0x68, 0x72, 0x65, 0x61, 0x64, 0x20, 0x49, 0x44, 0x20, 0x78, 0x3a, 0x20, 0x25, 0x64, 0x2c
        /*0040*/ 	.byte	0x20, 0x54, 0x68, 0x72, 0x65, 0x61, 0x64, 0x20, 0x49, 0x44, 0x20, 0x79, 0x3a, 0x20, 0x25, 0x64
        /*0050*/ 	.byte	0x2c, 0x20, 0x54, 0x68, 0x72, 0x65, 0x61, 0x64, 0x20, 0x49, 0x44, 0x20, 0x7a, 0x3a, 0x20, 0x25
        /*0060*/ 	.byte	0x64, 0x0a, 0x00
.L_0:


//--------------------- .nv.shared.reserved.0     --------------------------
	.section	.nv.shared.reserved.0,"aw",@nobits
	.weak		__nv_reservedSMEM_offset_0_alias
	.size		__nv_reservedSMEM_offset_0_alias, 0, 64
	.other		__nv_reservedSMEM_offset_0_alias,@"STO_CUDA_RESERVED_SHARED STV_DEFAULT"
__nv_reservedSMEM_offset_0_alias:
	.zero		0
	.zero		64


//--------------------- .nv.constant0._Z7myprintv --------------------------
	.section	.nv.constant0._Z7myprintv,"a",@progbits
	.sectionflags	@""
	.align	4
.nv.constant0._Z7myprintv:
	.zero		896


//--------------------- SYMBOLS --------------------------

	.type		.nv.reservedSmem.offset0,@object
	.size		.nv.reservedSmem.offset0,0x4
	.type		vprintf,@function
